//
// Generated by NVIDIA NVVM Compiler
//
// Compiler Build ID: CL-36424714
// Cuda compilation tools, release 13.0, V13.0.88
// Based on NVVM 20.0.0
//

.version 9.0
.target sm_100
.address_size 64

	// .globl	_Z12tiled_vecaddPfS_S_i
// _ZZ12tiled_vecaddPfS_S_iE6tile_a has been demoted
// _ZZ12tiled_vecaddPfS_S_iE6tile_b has been demoted

.visible .entry _Z12tiled_vecaddPfS_S_i(
	.param .u64 .ptr .align 1 _Z12tiled_vecaddPfS_S_i_param_0,
	.param .u64 .ptr .align 1 _Z12tiled_vecaddPfS_S_i_param_1,
	.param .u64 .ptr .align 1 _Z12tiled_vecaddPfS_S_i_param_2,
	.param .u32 _Z12tiled_vecaddPfS_S_i_param_3
)
{
	.reg .pred 	%p<5>;
	.reg .b32 	%r<16>;
	.reg .b32 	%f<6>;
	.reg .b64 	%rd<12>;
	// demoted variable
	.shared .align 4 .b8 _ZZ12tiled_vecaddPfS_S_iE6tile_a[1024];
	// demoted variable
	.shared .align 4 .b8 _ZZ12tiled_vecaddPfS_S_iE6tile_b[1024];
	ld.param.u64 	%rd4, [_Z12tiled_vecaddPfS_S_i_param_0];
	ld.param.u64 	%rd5, [_Z12tiled_vecaddPfS_S_i_param_1];
	ld.param.u64 	%rd6, [_Z12tiled_vecaddPfS_S_i_param_2];
	ld.param.u32 	%r9, [_Z12tiled_vecaddPfS_S_i_param_3];
	mov.u32 	%r1, %tid.x;
	mov.u32 	%r10, %ctaid.x;
	shl.b32 	%r15, %r10, 8;
	setp.ge.s32 	%p1, %r15, %r9;
	@%p1 bra 	$L__BB0_7;
	shl.b32 	%r11, %r1, 2;
	mov.u32 	%r12, _ZZ12tiled_vecaddPfS_S_iE6tile_a;
	add.s32 	%r3, %r12, %r11;
	mov.u32 	%r13, _ZZ12tiled_vecaddPfS_S_iE6tile_b;
	add.s32 	%r4, %r13, %r11;
	mov.u32 	%r14, %nctaid.x;
	shl.b32 	%r5, %r14, 8;
	cvta.to.global.u64 	%rd1, %rd4;
	cvta.to.global.u64 	%rd2, %rd5;
	cvta.to.global.u64 	%rd3, %rd6;
$L__BB0_2:
	add.s32 	%r7, %r15, %r1;
	setp.ge.s32 	%p2, %r7, %r9;
	@%p2 bra 	$L__BB0_4;
	mul.wide.s32 	%rd7, %r7, 4;
	add.s64 	%rd8, %rd1, %rd7;
	ld.global.f32 	%f1, [%rd8];
	st.shared.f32 	[%r3], %f1;
	add.s64 	%rd9, %rd2, %rd7;
	ld.global.f32 	%f2, [%rd9];
	st.shared.f32 	[%r4], %f2;
$L__BB0_4:
	setp.ge.s32 	%p3, %r7, %r9;
	bar.sync 	0;
	@%p3 bra 	$L__BB0_6;
	ld.shared.f32 	%f3, [%r3];
	ld.shared.f32 	%f4, [%r4];
	add.f32 	%f5, %f3, %f4;
	mul.wide.s32 	%rd10, %r7, 4;
	add.s64 	%rd11, %rd3, %rd10;
	st.global.f32 	[%rd11], %f5;
$L__BB0_6:
	bar.sync 	0;
	add.s32 	%r15, %r15, %r5;
	setp.lt.s32 	%p4, %r15, %r9;
	@%p4 bra 	$L__BB0_2;
$L__BB0_7:
	ret;

}


// ===== COMPILED SASS (sm_100) =====

	.target	sm_100

	.elftype	@"ET_EXEC"


//--------------------- .note.nv.tkinfo           --------------------------
	.section	.note.nv.tkinfo,"",@"SHT_NOTE"
	.sectionflags	@"SHF_NOTE_NV_TKINFO"
	.tkinfo
        /*0018*/ 	.word	0x00000002
        /*0030*/ 	.string	""
        /*0030*/ 	.string	"ptxas"
        /*0030*/ 	.string	"Cuda compilation tools, release 13.0, V13.0.88"
        /*0030*/ 	.string	"Build cuda_13.0.r13.0/compiler.36424714_0"
        /*0030*/ 	.string	"-arch sm_100 -m 64 "



//--------------------- .note.nv.cuinfo           --------------------------
	.section	.note.nv.cuinfo,"",@"SHT_NOTE"
	.sectionflags	@"SHF_NOTE_NV_CUINFO"
        /*0018*/ 	.short	0x0002
        /*001a*/ 	.short	0x0064
        /*001c*/ 	.short	0x0082
	.zero		2


//--------------------- .nv.info                  --------------------------
	.section	.nv.info,"",@"SHT_CUDA_INFO"
	.align	4


	//----- nvinfo : EIATTR_REGCOUNT
	.align		4
        /*0000*/ 	.byte	0x04, 0x2f
        /*0002*/ 	.short	(.L_1 - .L_0)
	.align		4
.L_0:
        /*0004*/ 	.word	index@(_Z12tiled_vecaddPfS_S_i)
        /*0008*/ 	.word	0x0000000f


	//----- nvinfo : EIATTR_FRAME_SIZE
	.align		4
.L_1:
        /*000c*/ 	.byte	0x04, 0x11
        /*000e*/ 	.short	(.L_3 - .L_2)
	.align		4
.L_2:
        /*0010*/ 	.word	index@(_Z12tiled_vecaddPfS_S_i)
        /*0014*/ 	.word	0x00000000


	//----- nvinfo : EIATTR_MIN_STACK_SIZE
	.align		4
.L_3:
        /*0018*/ 	.byte	0x04, 0x12
        /*001a*/ 	.short	(.L_5 - .L_4)
	.align		4
.L_4:
        /*001c*/ 	.word	index@(_Z12tiled_vecaddPfS_S_i)
        /*0020*/ 	.word	0x00000000
.L_5:


//--------------------- .nv.compat                --------------------------
	.section	.nv.compat,"",@"SHT_CUDA_COMPAT_INFO"
	.align	4
        /*0000*/ 	.byte	0x02, 0x09, 0x00, 0x00, 0x02, 0x02, 0x01, 0x00, 0x02, 0x05, 0x05, 0x00, 0x03, 0x07, 0x01, 0x01
        /*0010*/ 	.byte	0x02, 0x03, 0x00, 0x00, 0x02, 0x06, 0x01, 0x00, 0x04, 0x0b, 0x08, 0x00, 0x09, 0x00, 0x00, 0x00
        /*0020*/ 	.byte	0x00, 0x00, 0x00, 0x00


//--------------------- .nv.info._Z12tiled_vecaddPfS_S_i --------------------------
	.section	.nv.info._Z12tiled_vecaddPfS_S_i,"",@"SHT_CUDA_INFO"
	.sectionflags	@""
	.align	4


	//----- nvinfo : EIATTR_CUDA_API_VERSION
	.align		4
        /*0000*/ 	.byte	0x04, 0x37
        /*0002*/ 	.short	(.L_7 - .L_6)
.L_6:
        /*0004*/ 	.word	0x00000082


	//----- nvinfo : EIATTR_KPARAM_INFO
	.align		4
.L_7:
        /*0008*/ 	.byte	0x04, 0x17
        /*000a*/ 	.short	(.L_9 - .L_8)
.L_8:
        /*000c*/ 	.word	0x00000000
        /*0010*/ 	.short	0x0003
        /*0012*/ 	.short	0x0018
        /*0014*/ 	.byte	0x00, 0xf0, 0x11, 0x00


	//----- nvinfo : EIATTR_KPARAM_INFO
	.align		4
.L_9:
        /*0018*/ 	.byte	0x04, 0x17
        /*001a*/ 	.short	(.L_11 - .L_10)
.L_10:
        /*001c*/ 	.word	0x00000000
        /*0020*/ 	.short	0x0002
        /*0022*/ 	.short	0x0010
        /*0024*/ 	.byte	0x00, 0xf5, 0x21, 0x00


	//----- nvinfo : EIATTR_KPARAM_INFO
	.align		4
.L_11:
        /*0028*/ 	.byte	0x04, 0x17
        /*002a*/ 	.short	(.L_13 - .L_12)
.L_12:
        /*002c*/ 	.word	0x00000000
        /*0030*/ 	.short	0x0001
        /*0032*/ 	.short	0x0008
        /*0034*/ 	.byte	0x00, 0xf5, 0x21, 0x00


	//----- nvinfo : EIATTR_KPARAM_INFO
	.align		4
.L_13:
        /*0038*/ 	.byte	0x04, 0x17
        /*003a*/ 	.short	(.L_15 - .L_14)
.L_14:
        /*003c*/ 	.word	0x00000000
        /*0040*/ 	.short	0x0000
        /*0042*/ 	.short	0x0000
        /*0044*/ 	.byte	0x00, 0xf5, 0x21, 0x00


	//----- nvinfo : EIATTR_SPARSE_MMA_MASK
	.align		4
.L_15:
        /*0048*/ 	.byte	0x03, 0x50
        /*004a*/ 	.short	0x0000


	//----- nvinfo : EIATTR_MAXREG_COUNT
	.align		4
        /*004c*/ 	.byte	0x03, 0x1b
        /*004e*/ 	.short	0x00ff


	//----- nvinfo : EIATTR_NUM_BARRIERS
	.align		4
        /*0050*/ 	.byte	0x02, 0x4c
        /*0052*/ 	.byte	0x01
	.zero		1


	//----- nvinfo : EIATTR_MERCURY_ISA_VERSION
	.align		4
        /*0054*/ 	.byte	0x03, 0x5f
        /*0056*/ 	.short	0x0101


	//----- nvinfo : EIATTR_VRC_CTA_INIT_COUNT
	.align		4
        /*0058*/ 	.byte	0x02, 0x4a
	.zero		1
	.zero		1


	//----- nvinfo : EIATTR_EXIT_INSTR_OFFSETS
	.align		4
        /*005c*/ 	.byte	0x04, 0x1c
        /*005e*/ 	.short	(.L_17 - .L_16)


	//   ....[0]....
.L_16:
        /*0060*/ 	.word	0x00000050


	//   ....[1]....
        /*0064*/ 	.word	0x00000260


	//----- nvinfo : EIATTR_CBANK_PARAM_SIZE
	.align		4
.L_17:
        /*0068*/ 	.byte	0x03, 0x19
        /*006a*/ 	.short	0x001c


	//----- nvinfo : EIATTR_PARAM_CBANK
	.align		4
        /*006c*/ 	.byte	0x04, 0x0a
        /*006e*/ 	.short	(.L_19 - .L_18)
	.align		4
.L_18:
        /*0070*/ 	.word	index@(.nv.constant0._Z12tiled_vecaddPfS_S_i)
        /*0074*/ 	.short	0x0380
        /*0076*/ 	.short	0x001c


	//----- nvinfo : EIATTR_SW_WAR
	.align		4
.L_19:
        /*0078*/ 	.byte	0x04, 0x36
        /*007a*/ 	.short	(.L_21 - .L_20)
.L_20:
        /*007c*/ 	.word	0x00000008
.L_21:


//--------------------- .nv.callgraph             --------------------------
	.section	.nv.callgraph,"",@"SHT_CUDA_CALLGRAPH"
	.align	4
	.sectionentsize	8
	.align		4
        /*0000*/ 	.word	0x00000000
	.align		4
        /*0004*/ 	.word	0xffffffff
	.align		4
        /*0008*/ 	.word	0x00000000
	.align		4
        /*000c*/ 	.word	0xfffffffe
	.align		4
        /*0010*/ 	.word	0x00000000
	.align		4
        /*0014*/ 	.word	0xfffffffd
	.align		4
        /*0018*/ 	.word	0x00000000
	.align		4
        /*001c*/ 	.word	0xfffffffc


//--------------------- .text._Z12tiled_vecaddPfS_S_i --------------------------
	.section	.text._Z12tiled_vecaddPfS_S_i,"ax",@progbits
	.align	128
        .global         _Z12tiled_vecaddPfS_S_i
        .type           _Z12tiled_vecaddPfS_S_i,@function
        .size           _Z12tiled_vecaddPfS_S_i,(.L_x_2 - _Z12tiled_vecaddPfS_S_i)
        .other          _Z12tiled_vecaddPfS_S_i,@"STO_CUDA_ENTRY STV_DEFAULT"
_Z12tiled_vecaddPfS_S_i:
.text._Z12tiled_vecaddPfS_S_i:
[----:B------:R-:W-:Y:S08]  /*0000*/  LDC R1, c[0x0][0x37c] ;  /* 0x0000df00ff017b82 */ /* 0x000ff00000000800 */
[----:B------:R-:W0:Y:S08]  /*0010*/  S2UR UR4, SR_CTAID.X ;  /* 0x00000000000479c3 */ /* 0x000e300000002500 */
[----:B------:R-:W1:Y:S01]  /*0020*/  LDC R0, c[0x0][0x398] ;  /* 0x0000e600ff007b82 */ /* 0x000e620000000800 */
[----:B0-----:R-:W-:-:S06]  /*0030*/  USHF.L.U32 UR4, UR4, 0x8, URZ ;  /* 0x0000000804047899 */ /* 0x001fcc00080006ff */
[----:B-1----:R-:W-:-:S13]  /*0040*/  ISETP.LE.AND P0, PT, R0, UR4, PT ;  /* 0x0000000400007c0c */ /* 0x002fda000bf03270 */
[----:B------:R-:W-:Y:S05]  /*0050*/  @P0 EXIT ;  /* 0x000000000000094d */ /* 0x000fea0003800000 */
[----:B------:R-:W0:Y:S01]  /*0060*/  S2R R12, SR_TID.X ;  /* 0x00000000000c7919 */ /* 0x000e220000002100 */
[----:B------:R-:W1:Y:S01]  /*0070*/  S2UR UR7, SR_CgaCtaId ;  /* 0x00000000000779c3 */ /* 0x000e620000008800 */
[----:B------:R-:W-:Y:S01]  /*0080*/  UMOV UR5, 0x400 ;  /* 0x0000040000057882 */ /* 0x000fe20000000000 */
[----:B------:R-:W2:Y:S01]  /*0090*/  LDCU UR8, c[0x0][0x370] ;  /* 0x00006e00ff0877ac */ /* 0x000ea20008000800 */
[----:B------:R-:W-:Y:S01]  /*00a0*/  UIADD3 UR6, UPT, UPT, UR5, 0x400, URZ ;  /* 0x0000040005067890 */ /* 0x000fe2000fffe0ff */
[----:B------:R-:W3:Y:S01]  /*00b0*/  LDCU.64 UR10, c[0x0][0x358] ;  /* 0x00006b00ff0a77ac */ /* 0x000ee20008000a00 */
[----:B------:R-:W4:Y:S01]  /*00c0*/  LDCU UR9, c[0x0][0x398] ;  /* 0x00007300ff0977ac */ /* 0x000f220008000800 */
[----:B-1----:R-:W-:Y:S02]  /*00d0*/  ULEA UR5, UR7, UR5, 0x18 ;  /* 0x0000000507057291 */ /* 0x002fe4000f8ec0ff */
[----:B------:R-:W-:-:S04]  /*00e0*/  ULEA UR6, UR7, UR6, 0x18 ;  /* 0x0000000607067291 */ /* 0x000fc8000f8ec0ff */
[C---:B0-----:R-:W-:Y:S02]  /*00f0*/  LEA R0, R12.reuse, UR5, 0x2 ;  /* 0x000000050c007c11 */ /* 0x041fe4000f8e10ff */
[----:B--234-:R-:W-:-:S07]  /*0100*/  LEA R8, R12, UR6, 0x2 ;  /* 0x000000060c087c11 */ /* 0x01cfce000f8e10ff */
.L_x_0:
[----:B0-----:R-:W0:Y:S01]  /*0110*/  LDC.64 R2, c[0x0][0x380] ;  /* 0x0000e000ff027b82 */ /* 0x001e220000000a00 */
[----:B------:R-:W-:-:S04]  /*0120*/  IADD3 R11, PT, PT, R12, UR4, RZ ;  /* 0x000000040c0b7c10 */ /* 0x000fc8000fffe0ff */
[----:B------:R-:W-:-:S03]  /*0130*/  ISETP.GE.AND P0, PT, R11, UR9, PT ;  /* 0x000000090b007c0c */ /* 0x000fc6000bf06270 */
[----:B------:R-:W1:Y:S10]  /*0140*/  LDC.64 R4, c[0x0][0x388] ;  /* 0x0000e200ff047b82 */ /* 0x000e740000000a00 */
[----:B------:R-:W2:Y:S01]  /*0150*/  @!P0 LDC.64 R6, c[0x0][0x390] ;  /* 0x0000e400ff068b82 */ /* 0x000ea20000000a00 */
[----:B0-----:R-:W-:-:S06]  /*0160*/  @!P0 IMAD.WIDE R2, R11, 0x4, R2 ;  /* 0x000000040b028825 */ /* 0x001fcc00078e0202 */
[----:B------:R-:W3:Y:S01]  /*0170*/  @!P0 LDG.E R3, desc[UR10][R2.64] ;  /* 0x0000000a02038981 */ /* 0x000ee2000c1e1900 */
[----:B-1----:R-:W-:-:S06]  /*0180*/  @!P0 IMAD.WIDE R4, R11, 0x4, R4 ;  /* 0x000000040b048825 */ /* 0x002fcc00078e0204 */
[----:B------:R-:W4:Y:S01]  /*0190*/  @!P0 LDG.E R5, desc[UR10][R4.64] ;  /* 0x0000000a04058981 */ /* 0x000f22000c1e1900 */
[----:B--2---:R-:W-:Y:S01]  /*01a0*/  @!P0 IMAD.WIDE R6, R11, 0x4, R6 ;  /* 0x000000040b068825 */ /* 0x004fe200078e0206 */
[----:B------:R-:W-:-:S04]  /*01b0*/  ULEA UR4, UR8, UR4, 0x8 ;  /* 0x0000000408047291 */ /* 0x000fc8000f8e40ff */
[----:B------:R-:W-:Y:S01]  /*01c0*/  UISETP.GE.AND UP0, UPT, UR4, UR9, UPT ;  /* 0x000000090400728c */ /* 0x000fe2000bf06270 */
[----:B---3--:R-:W-:Y:S04]  /*01d0*/  @!P0 STS [R0], R3 ;  /* 0x0000000300008388 */ /* 0x008fe80000000800 */
[----:B----4-:R-:W-:Y:S01]  /*01e0*/  @!P0 STS [R8], R5 ;  /* 0x0000000508008388 */ /* 0x010fe20000000800 */
[----:B------:R-:W-:Y:S06]  /*01f0*/  BAR.SYNC.DEFER_BLOCKING 0x0 ;  /* 0x0000000000007b1d */ /* 0x000fec0000010000 */
[----:B------:R-:W-:Y:S04]  /*0200*/  @!P0 LDS R9, [R0] ;  /* 0x0000000000098984 */ /* 0x000fe80000000800 */
[----:B------:R-:W0:Y:S02]  /*0210*/  @!P0 LDS R10, [R8] ;  /* 0x00000000080a8984 */ /* 0x000e240000000800 */
[----:B0-----:R-:W-:-:S05]  /*0220*/  @!P0 FADD R9, R9, R10 ;  /* 0x0000000a09098221 */ /* 0x001fca0000000000 */
[----:B------:R0:W-:Y:S01]  /*0230*/  @!P0 STG.E desc[UR10][R6.64], R9 ;  /* 0x0000000906008986 */ /* 0x0001e2000c10190a */
[----:B------:R-:W-:Y:S06]  /*0240*/  BAR.SYNC.DEFER_BLOCKING 0x0 ;  /* 0x0000000000007b1d */ /* 0x000fec0000010000 */
[----:B------:R-:W-:Y:S05]  /*0250*/  BRA.U !UP0, `(.L_x_0) ;  /* 0xfffffffd08ac7547 */ /* 0x000fea000b83ffff */
[----:B------:R-:W-:Y:S05]  /*0260*/  EXIT ;  /* 0x000000000000794d */ /* 0x000fea0003800000 */
.L_x_1:
[----:B------:R-:W-:-:S00]  /*0270*/  BRA `(.L_x_1) ;  /* 0xfffffffc00fc7947 */ /* 0x000fc0000383ffff */
[----:B------:R-:W-:-:S00]  /*0280*/  NOP ;  /* 0x0000000000007918 */ /* 0x000fc00000000000 */
[----:B------:R-:W-:-:S00]  /*0290*/  NOP ;  /* 0x0000000000007918 */ /* 0x000fc00000000000 */
[----:B------:R-:W-:-:S00]  /*02a0*/  NOP ;  /* 0x0000000000007918 */ /* 0x000fc00000000000 */
[----:B------:R-:W-:-:S00]  /*02b0*/  NOP ;  /* 0x0000000000007918 */ /* 0x000fc00000000000 */
[----:B------:R-:W-:-:S00]  /*02c0*/  NOP ;  /* 0x0000000000007918 */ /* 0x000fc00000000000 */
[----:B------:R-:W-:-:S00]  /*02d0*/  NOP ;  /* 0x0000000000007918 */ /* 0x000fc00000000000 */
[----:B------:R-:W-:-:S00]  /*02e0*/  NOP ;  /* 0x0000000000007918 */ /* 0x000fc00000000000 */
[----:B------:R-:W-:-:S00]  /*02f0*/  NOP ;  /* 0x0000000000007918 */ /* 0x000fc00000000000 */
.L_x_2:


//--------------------- .nv.shared._Z12tiled_vecaddPfS_S_i --------------------------
	.section	.nv.shared._Z12tiled_vecaddPfS_S_i,"aw",@nobits
	.sectionflags	@""
	.align	4
.nv.shared._Z12tiled_vecaddPfS_S_i:
	.zero		3072


//--------------------- .nv.shared.reserved.0     --------------------------
	.section	.nv.shared.reserved.0,"aw",@nobits
	.weak		__nv_reservedSMEM_offset_0_alias
	.size		__nv_reservedSMEM_offset_0_alias, 0, 64
	.other		__nv_reservedSMEM_offset_0_alias,@"STO_CUDA_RESERVED_SHARED STV_DEFAULT"
__nv_reservedSMEM_offset_0_alias:
	.zero		0
	.zero		64


//--------------------- .nv.constant0._Z12tiled_vecaddPfS_S_i --------------------------
	.section	.nv.constant0._Z12tiled_vecaddPfS_S_i,"a",@progbits
	.sectionflags	@""
	.align	4
.nv.constant0._Z12tiled_vecaddPfS_S_i:
	.zero		924


//--------------------- SYMBOLS --------------------------

	.type		.nv.reservedSmem.offset0,@object
	.size		.nv.reservedSmem.offset0,0x4
	.type		.nv.reservedSmem.cap,@object
	.size		.nv.reservedSmem.cap,0x4
